//
// Generated by NVIDIA NVVM Compiler
//
// Compiler Build ID: CL-36424714
// Cuda compilation tools, release 13.0, V13.0.88
// Based on NVVM 20.0.0
//

.version 9.0
.target sm_100
.address_size 64

	// .globl	_Z9matrixAddiiPfS_S_

.visible .entry _Z9matrixAddiiPfS_S_(
	.param .u32 _Z9matrixAddiiPfS_S__param_0,
	.param .u32 _Z9matrixAddiiPfS_S__param_1,
	.param .u64 .ptr .align 1 _Z9matrixAddiiPfS_S__param_2,
	.param .u64 .ptr .align 1 _Z9matrixAddiiPfS_S__param_3,
	.param .u64 .ptr .align 1 _Z9matrixAddiiPfS_S__param_4
)
{
	.reg .pred 	%p<4>;
	.reg .b32 	%r<12>;
	.reg .b32 	%f<4>;
	.reg .b64 	%rd<11>;

	ld.param.u32 	%r2, [_Z9matrixAddiiPfS_S__param_0];
	ld.param.u32 	%r3, [_Z9matrixAddiiPfS_S__param_1];
	ld.param.u64 	%rd1, [_Z9matrixAddiiPfS_S__param_2];
	ld.param.u64 	%rd2, [_Z9matrixAddiiPfS_S__param_3];
	ld.param.u64 	%rd3, [_Z9matrixAddiiPfS_S__param_4];
	mov.u32 	%r4, %ctaid.x;
	mov.u32 	%r5, %ntid.x;
	mov.u32 	%r6, %tid.x;
	mad.lo.s32 	%r7, %r4, %r5, %r6;
	mov.u32 	%r8, %ctaid.y;
	mov.u32 	%r9, %ntid.y;
	mov.u32 	%r10, %tid.y;
	mad.lo.s32 	%r11, %r8, %r9, %r10;
	mad.lo.s32 	%r1, %r2, %r11, %r7;
	setp.ge.s32 	%p1, %r11, %r2;
	setp.ge.s32 	%p2, %r7, %r3;
	or.pred  	%p3, %p1, %p2;
	@%p3 bra 	$L__BB0_2;
	cvta.to.global.u64 	%rd4, %rd1;
	cvta.to.global.u64 	%rd5, %rd2;
	cvta.to.global.u64 	%rd6, %rd3;
	mul.wide.s32 	%rd7, %r1, 4;
	add.s64 	%rd8, %rd4, %rd7;
	ld.global.f32 	%f1, [%rd8];
	add.s64 	%rd9, %rd5, %rd7;
	ld.global.f32 	%f2, [%rd9];
	add.f32 	%f3, %f1, %f2;
	add.s64 	%rd10, %rd6, %rd7;
	st.global.f32 	[%rd10], %f3;
$L__BB0_2:
	ret;

}


// ===== COMPILED SASS (sm_100) =====

	.target	sm_100

	.elftype	@"ET_EXEC"


//--------------------- .note.nv.tkinfo           --------------------------
	.section	.note.nv.tkinfo,"",@"SHT_NOTE"
	.sectionflags	@"SHF_NOTE_NV_TKINFO"
	.tkinfo
        /*0018*/ 	.word	0x00000002
        /*0030*/ 	.string	""
        /*0030*/ 	.string	"ptxas"
        /*0030*/ 	.string	"Cuda compilation tools, release 13.0, V13.0.88"
        /*0030*/ 	.string	"Build cuda_13.0.r13.0/compiler.36424714_0"
        /*0030*/ 	.string	"-arch sm_100 -m 64 "



//--------------------- .note.nv.cuinfo           --------------------------
	.section	.note.nv.cuinfo,"",@"SHT_NOTE"
	.sectionflags	@"SHF_NOTE_NV_CUINFO"
        /*0018*/ 	.short	0x0002
        /*001a*/ 	.short	0x0064
        /*001c*/ 	.short	0x0082
	.zero		2


//--------------------- .nv.info                  --------------------------
	.section	.nv.info,"",@"SHT_CUDA_INFO"
	.align	4


	//----- nvinfo : EIATTR_REGCOUNT
	.align		4
        /*0000*/ 	.byte	0x04, 0x2f
        /*0002*/ 	.short	(.L_1 - .L_0)
	.align		4
.L_0:
        /*0004*/ 	.word	index@(_Z9matrixAddiiPfS_S_)
        /*0008*/ 	.word	0x0000000c


	//----- nvinfo : EIATTR_FRAME_SIZE
	.align		4
.L_1:
        /*000c*/ 	.byte	0x04, 0x11
        /*000e*/ 	.short	(.L_3 - .L_2)
	.align		4
.L_2:
        /*0010*/ 	.word	index@(_Z9matrixAddiiPfS_S_)
        /*0014*/ 	.word	0x00000000


	//----- nvinfo : EIATTR_MIN_STACK_SIZE
	.align		4
.L_3:
        /*0018*/ 	.byte	0x04, 0x12
        /*001a*/ 	.short	(.L_5 - .L_4)
	.align		4
.L_4:
        /*001c*/ 	.word	index@(_Z9matrixAddiiPfS_S_)
        /*0020*/ 	.word	0x00000000
.L_5:


//--------------------- .nv.compat                --------------------------
	.section	.nv.compat,"",@"SHT_CUDA_COMPAT_INFO"
	.align	4
        /*0000*/ 	.byte	0x02, 0x09, 0x00, 0x00, 0x02, 0x02, 0x01, 0x00, 0x02, 0x05, 0x05, 0x00, 0x03, 0x07, 0x01, 0x01
        /*0010*/ 	.byte	0x02, 0x03, 0x00, 0x00, 0x02, 0x06, 0x01, 0x00, 0x04, 0x0b, 0x08, 0x00, 0x09, 0x00, 0x00, 0x00
        /*0020*/ 	.byte	0x00, 0x00, 0x00, 0x00


//--------------------- .nv.info._Z9matrixAddiiPfS_S_ --------------------------
	.section	.nv.info._Z9matrixAddiiPfS_S_,"",@"SHT_CUDA_INFO"
	.sectionflags	@""
	.align	4


	//----- nvinfo : EIATTR_CUDA_API_VERSION
	.align		4
        /*0000*/ 	.byte	0x04, 0x37
        /*0002*/ 	.short	(.L_7 - .L_6)
.L_6:
        /*0004*/ 	.word	0x00000082


	//----- nvinfo : EIATTR_KPARAM_INFO
	.align		4
.L_7:
        /*0008*/ 	.byte	0x04, 0x17
        /*000a*/ 	.short	(.L_9 - .L_8)
.L_8:
        /*000c*/ 	.word	0x00000000
        /*0010*/ 	.short	0x0004
        /*0012*/ 	.short	0x0018
        /*0014*/ 	.byte	0x00, 0xf5, 0x21, 0x00


	//----- nvinfo : EIATTR_KPARAM_INFO
	.align		4
.L_9:
        /*0018*/ 	.byte	0x04, 0x17
        /*001a*/ 	.short	(.L_11 - .L_10)
.L_10:
        /*001c*/ 	.word	0x00000000
        /*0020*/ 	.short	0x0003
        /*0022*/ 	.short	0x0010
        /*0024*/ 	.byte	0x00, 0xf5, 0x21, 0x00


	//----- nvinfo : EIATTR_KPARAM_INFO
	.align		4
.L_11:
        /*0028*/ 	.byte	0x04, 0x17
        /*002a*/ 	.short	(.L_13 - .L_12)
.L_12:
        /*002c*/ 	.word	0x00000000
        /*0030*/ 	.short	0x0002
        /*0032*/ 	.short	0x0008
        /*0034*/ 	.byte	0x00, 0xf5, 0x21, 0x00


	//----- nvinfo : EIATTR_KPARAM_INFO
	.align		4
.L_13:
        /*0038*/ 	.byte	0x04, 0x17
        /*003a*/ 	.short	(.L_15 - .L_14)
.L_14:
        /*003c*/ 	.word	0x00000000
        /*0040*/ 	.short	0x0001
        /*0042*/ 	.short	0x0004
        /*0044*/ 	.byte	0x00, 0xf0, 0x11, 0x00


	//----- nvinfo : EIATTR_KPARAM_INFO
	.align		4
.L_15:
        /*0048*/ 	.byte	0x04, 0x17
        /*004a*/ 	.short	(.L_17 - .L_16)
.L_16:
        /*004c*/ 	.word	0x00000000
        /*0050*/ 	.short	0x0000
        /*0052*/ 	.short	0x0000
        /*0054*/ 	.byte	0x00, 0xf0, 0x11, 0x00


	//----- nvinfo : EIATTR_SPARSE_MMA_MASK
	.align		4
.L_17:
        /*0058*/ 	.byte	0x03, 0x50
        /*005a*/ 	.short	0x0000


	//----- nvinfo : EIATTR_MAXREG_COUNT
	.align		4
        /*005c*/ 	.byte	0x03, 0x1b
        /*005e*/ 	.short	0x00ff


	//----- nvinfo : EIATTR_MERCURY_ISA_VERSION
	.align		4
        /*0060*/ 	.byte	0x03, 0x5f
        /*0062*/ 	.short	0x0101


	//----- nvinfo : EIATTR_VRC_CTA_INIT_COUNT
	.align		4
        /*0064*/ 	.byte	0x02, 0x4a
	.zero		1
	.zero		1


	//----- nvinfo : EIATTR_EXIT_INSTR_OFFSETS
	.align		4
        /*0068*/ 	.byte	0x04, 0x1c
        /*006a*/ 	.short	(.L_19 - .L_18)


	//   ....[0]....
.L_18:
        /*006c*/ 	.word	0x000000d0


	//   ....[1]....
        /*0070*/ 	.word	0x00000190


	//----- nvinfo : EIATTR_CBANK_PARAM_SIZE
	.align		4
.L_19:
        /*0074*/ 	.byte	0x03, 0x19
        /*0076*/ 	.short	0x0020


	//----- nvinfo : EIATTR_PARAM_CBANK
	.align		4
        /*0078*/ 	.byte	0x04, 0x0a
        /*007a*/ 	.short	(.L_21 - .L_20)
	.align		4
.L_20:
        /*007c*/ 	.word	index@(.nv.constant0._Z9matrixAddiiPfS_S_)
        /*0080*/ 	.short	0x0380
        /*0082*/ 	.short	0x0020


	//----- nvinfo : EIATTR_SW_WAR
	.align		4
.L_21:
        /*0084*/ 	.byte	0x04, 0x36
        /*0086*/ 	.short	(.L_23 - .L_22)
.L_22:
        /*0088*/ 	.word	0x00000008
.L_23:


//--------------------- .nv.callgraph             --------------------------
	.section	.nv.callgraph,"",@"SHT_CUDA_CALLGRAPH"
	.align	4
	.sectionentsize	8
	.align		4
        /*0000*/ 	.word	0x00000000
	.align		4
        /*0004*/ 	.word	0xffffffff
	.align		4
        /*0008*/ 	.word	0x00000000
	.align		4
        /*000c*/ 	.word	0xfffffffe
	.align		4
        /*0010*/ 	.word	0x00000000
	.align		4
        /*0014*/ 	.word	0xfffffffd
	.align		4
        /*0018*/ 	.word	0x00000000
	.align		4
        /*001c*/ 	.word	0xfffffffc


//--------------------- .text._Z9matrixAddiiPfS_S_ --------------------------
	.section	.text._Z9matrixAddiiPfS_S_,"ax",@progbits
	.align	128
        .global         _Z9matrixAddiiPfS_S_
        .type           _Z9matrixAddiiPfS_S_,@function
        .size           _Z9matrixAddiiPfS_S_,(.L_x_1 - _Z9matrixAddiiPfS_S_)
        .other          _Z9matrixAddiiPfS_S_,@"STO_CUDA_ENTRY STV_DEFAULT"
_Z9matrixAddiiPfS_S_:
.text._Z9matrixAddiiPfS_S_:
[----:B------:R-:W-:Y:S01]  /*0000*/  LDC R1, c[0x0][0x37c] ;  /* 0x0000df00ff017b82 */ /* 0x000fe20000000800 */
[----:B------:R-:W0:Y:S07]  /*0010*/  S2R R3, SR_TID.X ;  /* 0x0000000000037919 */ /* 0x000e2e0000002100 */
[----:B------:R-:W0:Y:S01]  /*0020*/  S2UR UR4, SR_CTAID.X ;  /* 0x00000000000479c3 */ /* 0x000e220000002500 */
[----:B------:R-:W1:Y:S01]  /*0030*/  LDCU.64 UR6, c[0x0][0x380] ;  /* 0x00007000ff0677ac */ /* 0x000e620008000a00 */
[----:B------:R-:W2:Y:S06]  /*0040*/  S2R R5, SR_TID.Y ;  /* 0x0000000000057919 */ /* 0x000eac0000002200 */
[----:B------:R-:W0:Y:S08]  /*0050*/  LDC R0, c[0x0][0x360] ;  /* 0x0000d800ff007b82 */ /* 0x000e300000000800 */
[----:B------:R-:W2:Y:S08]  /*0060*/  S2UR UR5, SR_CTAID.Y ;  /* 0x00000000000579c3 */ /* 0x000eb00000002600 */
[----:B------:R-:W2:Y:S01]  /*0070*/  LDC R2, c[0x0][0x364] ;  /* 0x0000d900ff027b82 */ /* 0x000ea20000000800 */
[----:B0-----:R-:W-:-:S05]  /*0080*/  IMAD R0, R0, UR4, R3 ;  /* 0x0000000400007c24 */ /* 0x001fca000f8e0203 */
[----:B-1----:R-:W-:Y:S01]  /*0090*/  ISETP.GE.AND P0, PT, R0, UR7, PT ;  /* 0x0000000700007c0c */ /* 0x002fe2000bf06270 */
[----:B--2---:R-:W-:-:S04]  /*00a0*/  IMAD R3, R2, UR5, R5 ;  /* 0x0000000502037c24 */ /* 0x004fc8000f8e0205 */
[C---:B------:R-:W-:Y:S01]  /*00b0*/  IMAD R9, R3.reuse, UR6, R0 ;  /* 0x0000000603097c24 */ /* 0x040fe2000f8e0200 */
[----:B------:R-:W-:-:S13]  /*00c0*/  ISETP.GE.OR P0, PT, R3, UR6, P0 ;  /* 0x0000000603007c0c */ /* 0x000fda0008706670 */
[----:B------:R-:W-:Y:S05]  /*00d0*/  @P0 EXIT ;  /* 0x000000000000094d */ /* 0x000fea0003800000 */
[----:B------:R-:W0:Y:S01]  /*00e0*/  LDC.64 R2, c[0x0][0x388] ;  /* 0x0000e200ff027b82 */ /* 0x000e220000000a00 */
[----:B------:R-:W1:Y:S07]  /*00f0*/  LDCU.64 UR4, c[0x0][0x358] ;  /* 0x00006b00ff0477ac */ /* 0x000e6e0008000a00 */
[----:B------:R-:W2:Y:S08]  /*0100*/  LDC.64 R4, c[0x0][0x390] ;  /* 0x0000e400ff047b82 */ /* 0x000eb00000000a00 */
[----:B------:R-:W3:Y:S01]  /*0110*/  LDC.64 R6, c[0x0][0x398] ;  /* 0x0000e600ff067b82 */ /* 0x000ee20000000a00 */
[----:B0-----:R-:W-:-:S06]  /*0120*/  IMAD.WIDE R2, R9, 0x4, R2 ;  /* 0x0000000409027825 */ /* 0x001fcc00078e0202 */
[----:B-1----:R-:W4:Y:S01]  /*0130*/  LDG.E R2, desc[UR4][R2.64] ;  /* 0x0000000402027981 */ /* 0x002f22000c1e1900 */
[----:B--2---:R-:W-:-:S06]  /*0140*/  IMAD.WIDE R4, R9, 0x4, R4 ;  /* 0x0000000409047825 */ /* 0x004fcc00078e0204 */
[----:B------:R-:W4:Y:S01]  /*0150*/  LDG.E R5, desc[UR4][R4.64] ;  /* 0x0000000404057981 */ /* 0x000f22000c1e1900 */
[----:B---3--:R-:W-:-:S04]  /*0160*/  IMAD.WIDE R6, R9, 0x4, R6 ;  /* 0x0000000409067825 */ /* 0x008fc800078e0206 */
[----:B----4-:R-:W-:-:S05]  /*0170*/  FADD R9, R2, R5 ;  /* 0x0000000502097221 */ /* 0x010fca0000000000 */
[----:B------:R-:W-:Y:S01]  /*0180*/  STG.E desc[UR4][R6.64], R9 ;  /* 0x0000000906007986 */ /* 0x000fe2000c101904 */
[----:B------:R-:W-:Y:S05]  /*0190*/  EXIT ;  /* 0x000000000000794d */ /* 0x000fea0003800000 */
.L_x_0:
[----:B------:R-:W-:-:S00]  /*01a0*/  BRA `(.L_x_0) ;  /* 0xfffffffc00fc7947 */ /* 0x000fc0000383ffff */
[----:B------:R-:W-:-:S00]  /*01b0*/  NOP ;  /* 0x0000000000007918 */ /* 0x000fc00000000000 */
        /* <DEDUP_REMOVED lines=12> */
.L_x_1:


//--------------------- .nv.shared.reserved.0     --------------------------
	.section	.nv.shared.reserved.0,"aw",@nobits
	.weak		__nv_reservedSMEM_offset_0_alias
	.size		__nv_reservedSMEM_offset_0_alias, 0, 64
	.other		__nv_reservedSMEM_offset_0_alias,@"STO_CUDA_RESERVED_SHARED STV_DEFAULT"
__nv_reservedSMEM_offset_0_alias:
	.zero		0
	.zero		64


//--------------------- .nv.constant0._Z9matrixAddiiPfS_S_ --------------------------
	.section	.nv.constant0._Z9matrixAddiiPfS_S_,"a",@progbits
	.sectionflags	@""
	.align	4
.nv.constant0._Z9matrixAddiiPfS_S_:
	.zero		928


//--------------------- SYMBOLS --------------------------

	.type		.nv.reservedSmem.offset0,@object
	.size		.nv.reservedSmem.offset0,0x4
